//
// Generated by NVIDIA NVVM Compiler
//
// Compiler Build ID: CL-36424714
// Cuda compilation tools, release 13.0, V13.0.88
// Based on NVVM 20.0.0
//

.version 9.0
.target sm_100
.address_size 64

	// .globl	default_function_kernel0

.visible .entry default_function_kernel0(
	.param .u64 .ptr .align 1 default_function_kernel0_param_0,
	.param .u64 .ptr .align 1 default_function_kernel0_param_1
)
{
	.reg .pred 	%p<8>;
	.reg .b32 	%r<19>;
	.reg .b32 	%f<15>;
	.reg .b64 	%rd<9>;

	ld.param.u64 	%rd1, [default_function_kernel0_param_0];
	ld.param.u64 	%rd2, [default_function_kernel0_param_1];
	mov.u32 	%r1, %tid.x;
	shr.u32 	%r3, %r1, 5;
	mov.u32 	%r4, %ctaid.x;
	shl.b32 	%r5, %r4, 3;
	add.s32 	%r2, %r5, %r3;
	setp.gt.s32 	%p1, %r2, 63;
	@%p1 bra 	$L__BB0_3;
	cvta.to.global.u64 	%rd3, %rd1;
	and.b32  	%r6, %r1, 31;
	shl.b32 	%r7, %r2, 6;
	or.b32  	%r8, %r7, %r6;
	mul.wide.s32 	%rd4, %r8, 4;
	add.s64 	%rd5, %rd3, %rd4;
	ld.global.nc.f32 	%f2, [%rd5];
	ld.global.nc.f32 	%f3, [%rd5+128];
	add.f32 	%f4, %f2, %f3;
	mov.b32 	%r9, %f4;
	shfl.sync.bfly.b32	%r10|%p2, %r9, 16, 31, -1;
	mov.b32 	%f5, %r10;
	add.f32 	%f6, %f4, %f5;
	mov.b32 	%r11, %f6;
	shfl.sync.bfly.b32	%r12|%p3, %r11, 8, 31, -1;
	mov.b32 	%f7, %r12;
	add.f32 	%f8, %f6, %f7;
	mov.b32 	%r13, %f8;
	shfl.sync.bfly.b32	%r14|%p4, %r13, 4, 31, -1;
	mov.b32 	%f9, %r14;
	add.f32 	%f10, %f8, %f9;
	mov.b32 	%r15, %f10;
	shfl.sync.bfly.b32	%r16|%p5, %r15, 2, 31, -1;
	mov.b32 	%f11, %r16;
	add.f32 	%f12, %f10, %f11;
	mov.b32 	%r17, %f12;
	shfl.sync.bfly.b32	%r18|%p6, %r17, 1, 31, -1;
	mov.b32 	%f13, %r18;
	add.f32 	%f1, %f12, %f13;
	setp.ne.s32 	%p7, %r6, 0;
	@%p7 bra 	$L__BB0_3;
	mul.f32 	%f14, %f1, 0f3C800000;
	cvta.to.global.u64 	%rd6, %rd2;
	mul.wide.s32 	%rd7, %r2, 4;
	add.s64 	%rd8, %rd6, %rd7;
	st.global.f32 	[%rd8], %f14;
$L__BB0_3:
	ret;

}


// ===== COMPILED SASS (sm_100) =====

	.target	sm_100

	.elftype	@"ET_EXEC"


//--------------------- .note.nv.tkinfo           --------------------------
	.section	.note.nv.tkinfo,"",@"SHT_NOTE"
	.sectionflags	@"SHF_NOTE_NV_TKINFO"
	.tkinfo
        /*0018*/ 	.word	0x00000002
        /*0030*/ 	.string	""
        /*0030*/ 	.string	"ptxas"
        /*0030*/ 	.string	"Cuda compilation tools, release 13.0, V13.0.88"
        /*0030*/ 	.string	"Build cuda_13.0.r13.0/compiler.36424714_0"
        /*0030*/ 	.string	"-arch sm_100 -m 64 "



//--------------------- .note.nv.cuinfo           --------------------------
	.section	.note.nv.cuinfo,"",@"SHT_NOTE"
	.sectionflags	@"SHF_NOTE_NV_CUINFO"
        /*0018*/ 	.short	0x0002
        /*001a*/ 	.short	0x0064
        /*001c*/ 	.short	0x0082
	.zero		2


//--------------------- .nv.info                  --------------------------
	.section	.nv.info,"",@"SHT_CUDA_INFO"
	.align	4


	//----- nvinfo : EIATTR_REGCOUNT
	.align		4
        /*0000*/ 	.byte	0x04, 0x2f
        /*0002*/ 	.short	(.L_1 - .L_0)
	.align		4
.L_0:
        /*0004*/ 	.word	index@(default_function_kernel0)
        /*0008*/ 	.word	0x0000000e


	//----- nvinfo : EIATTR_FRAME_SIZE
	.align		4
.L_1:
        /*000c*/ 	.byte	0x04, 0x11
        /*000e*/ 	.short	(.L_3 - .L_2)
	.align		4
.L_2:
        /*0010*/ 	.word	index@(default_function_kernel0)
        /*0014*/ 	.word	0x00000000


	//----- nvinfo : EIATTR_MIN_STACK_SIZE
	.align		4
.L_3:
        /*0018*/ 	.byte	0x04, 0x12
        /*001a*/ 	.short	(.L_5 - .L_4)
	.align		4
.L_4:
        /*001c*/ 	.word	index@(default_function_kernel0)
        /*0020*/ 	.word	0x00000000
.L_5:


//--------------------- .nv.compat                --------------------------
	.section	.nv.compat,"",@"SHT_CUDA_COMPAT_INFO"
	.align	4
        /*0000*/ 	.byte	0x02, 0x09, 0x00, 0x00, 0x02, 0x02, 0x01, 0x00, 0x02, 0x05, 0x05, 0x00, 0x03, 0x07, 0x01, 0x01
        /*0010*/ 	.byte	0x02, 0x03, 0x00, 0x00, 0x02, 0x06, 0x01, 0x00, 0x04, 0x0b, 0x08, 0x00, 0x09, 0x00, 0x00, 0x00
        /*0020*/ 	.byte	0x00, 0x00, 0x00, 0x00


//--------------------- .nv.info.default_function_kernel0 --------------------------
	.section	.nv.info.default_function_kernel0,"",@"SHT_CUDA_INFO"
	.sectionflags	@""
	.align	4


	//----- nvinfo : EIATTR_CUDA_API_VERSION
	.align		4
        /*0000*/ 	.byte	0x04, 0x37
        /*0002*/ 	.short	(.L_7 - .L_6)
.L_6:
        /*0004*/ 	.word	0x00000082


	//----- nvinfo : EIATTR_KPARAM_INFO
	.align		4
.L_7:
        /*0008*/ 	.byte	0x04, 0x17
        /*000a*/ 	.short	(.L_9 - .L_8)
.L_8:
        /*000c*/ 	.word	0x00000000
        /*0010*/ 	.short	0x0001
        /*0012*/ 	.short	0x0008
        /*0014*/ 	.byte	0x00, 0xf5, 0x21, 0x00


	//----- nvinfo : EIATTR_KPARAM_INFO
	.align		4
.L_9:
        /*0018*/ 	.byte	0x04, 0x17
        /*001a*/ 	.short	(.L_11 - .L_10)
.L_10:
        /*001c*/ 	.word	0x00000000
        /*0020*/ 	.short	0x0000
        /*0022*/ 	.short	0x0000
        /*0024*/ 	.byte	0x00, 0xf5, 0x21, 0x00


	//----- nvinfo : EIATTR_SPARSE_MMA_MASK
	.align		4
.L_11:
        /*0028*/ 	.byte	0x03, 0x50
        /*002a*/ 	.short	0x0000


	//----- nvinfo : EIATTR_MAXREG_COUNT
	.align		4
        /*002c*/ 	.byte	0x03, 0x1b
        /*002e*/ 	.short	0x00ff


	//----- nvinfo : EIATTR_MERCURY_ISA_VERSION
	.align		4
        /*0030*/ 	.byte	0x03, 0x5f
        /*0032*/ 	.short	0x0101


	//----- nvinfo : EIATTR_COOP_GROUP_MASK_REGIDS
	.align		4
        /*0034*/ 	.byte	0x04, 0x29
        /*0036*/ 	.short	(.L_13 - .L_12)


	//   ....[0]....
.L_12:
        /*0038*/ 	.word	0xffffffff


	//   ....[1]....
        /*003c*/ 	.word	0xffffffff


	//   ....[2]....
        /*0040*/ 	.word	0xffffffff


	//   ....[3]....
        /*0044*/ 	.word	0xffffffff


	//   ....[4]....
        /*0048*/ 	.word	0xffffffff


	//----- nvinfo : EIATTR_COOP_GROUP_INSTR_OFFSETS
	.align		4
.L_13:
        /*004c*/ 	.byte	0x04, 0x28
        /*004e*/ 	.short	(.L_15 - .L_14)


	//   ....[0]....
.L_14:
        /*0050*/ 	.word	0x000000f0


	//   ....[1]....
        /*0054*/ 	.word	0x00000110


	//   ....[2]....
        /*0058*/ 	.word	0x00000130


	//   ....[3]....
        /*005c*/ 	.word	0x00000150


	//   ....[4]....
        /*0060*/ 	.word	0x00000170


	//----- nvinfo : EIATTR_VRC_CTA_INIT_COUNT
	.align		4
.L_15:
        /*0064*/ 	.byte	0x02, 0x4a
	.zero		1
	.zero		1


	//----- nvinfo : EIATTR_EXIT_INSTR_OFFSETS
	.align		4
        /*0068*/ 	.byte	0x04, 0x1c
        /*006a*/ 	.short	(.L_17 - .L_16)


	//   ....[0]....
.L_16:
        /*006c*/ 	.word	0x00000060


	//   ....[1]....
        /*0070*/ 	.word	0x00000180


	//   ....[2]....
        /*0074*/ 	.word	0x000001e0


	//----- nvinfo : EIATTR_CBANK_PARAM_SIZE
	.align		4
.L_17:
        /*0078*/ 	.byte	0x03, 0x19
        /*007a*/ 	.short	0x0010


	//----- nvinfo : EIATTR_PARAM_CBANK
	.align		4
        /*007c*/ 	.byte	0x04, 0x0a
        /*007e*/ 	.short	(.L_19 - .L_18)
	.align		4
.L_18:
        /*0080*/ 	.word	index@(.nv.constant0.default_function_kernel0)
        /*0084*/ 	.short	0x0380
        /*0086*/ 	.short	0x0010


	//----- nvinfo : EIATTR_SW_WAR
	.align		4
.L_19:
        /*0088*/ 	.byte	0x04, 0x36
        /*008a*/ 	.short	(.L_21 - .L_20)
.L_20:
        /*008c*/ 	.word	0x00000008
.L_21:


//--------------------- .nv.callgraph             --------------------------
	.section	.nv.callgraph,"",@"SHT_CUDA_CALLGRAPH"
	.align	4
	.sectionentsize	8
	.align		4
        /*0000*/ 	.word	0x00000000
	.align		4
        /*0004*/ 	.word	0xffffffff
	.align		4
        /*0008*/ 	.word	0x00000000
	.align		4
        /*000c*/ 	.word	0xfffffffe
	.align		4
        /*0010*/ 	.word	0x00000000
	.align		4
        /*0014*/ 	.word	0xfffffffd
	.align		4
        /*0018*/ 	.word	0x00000000
	.align		4
        /*001c*/ 	.word	0xfffffffc


//--------------------- .text.default_function_kernel0 --------------------------
	.section	.text.default_function_kernel0,"ax",@progbits
	.align	128
        .global         default_function_kernel0
        .type           default_function_kernel0,@function
        .size           default_function_kernel0,(.L_x_1 - default_function_kernel0)
        .other          default_function_kernel0,@"STO_CUDA_ENTRY STV_DEFAULT"
default_function_kernel0:
.text.default_function_kernel0:
[----:B------:R-:W-:Y:S01]  /*0000*/  LDC R1, c[0x0][0x37c] ;  /* 0x0000df00ff017b82 */ /* 0x000fe20000000800 */
[----:B------:R-:W0:Y:S01]  /*0010*/  S2R R4, SR_TID.X ;  /* 0x0000000000047919 */ /* 0x000e220000002100 */
[----:B------:R-:W1:Y:S01]  /*0020*/  S2R R5, SR_CTAID.X ;  /* 0x0000000000057919 */ /* 0x000e620000002500 */
[----:B0-----:R-:W-:-:S04]  /*0030*/  SHF.R.U32.HI R0, RZ, 0x5, R4 ;  /* 0x00000005ff007819 */ /* 0x001fc80000011604 */
[----:B-1----:R-:W-:-:S04]  /*0040*/  LEA R5, R5, R0, 0x3 ;  /* 0x0000000005057211 */ /* 0x002fc800078e18ff */
[----:B------:R-:W-:-:S13]  /*0050*/  ISETP.GT.AND P0, PT, R5, 0x3f, PT ;  /* 0x0000003f0500780c */ /* 0x000fda0003f04270 */
[----:B------:R-:W-:Y:S05]  /*0060*/  @P0 EXIT ;  /* 0x000000000000094d */ /* 0x000fea0003800000 */
[----:B------:R-:W0:Y:S01]  /*0070*/  LDC.64 R2, c[0x0][0x380] ;  /* 0x0000e000ff027b82 */ /* 0x000e220000000a00 */
[----:B------:R-:W1:Y:S01]  /*0080*/  LDCU.64 UR4, c[0x0][0x358] ;  /* 0x00006b00ff0477ac */ /* 0x000e620008000a00 */
[----:B------:R-:W-:-:S04]  /*0090*/  LOP3.LUT P0, R0, R4, 0x1f, RZ, 0xc0, !PT ;  /* 0x0000001f04007812 */ /* 0x000fc8000780c0ff */
[----:B------:R-:W-:-:S05]  /*00a0*/  LEA R7, R5, R0, 0x6 ;  /* 0x0000000005077211 */ /* 0x000fca00078e30ff */
[----:B0-----:R-:W-:-:S05]  /*00b0*/  IMAD.WIDE R2, R7, 0x4, R2 ;  /* 0x0000000407027825 */ /* 0x001fca00078e0202 */
[----:B-1----:R-:W2:Y:S04]  /*00c0*/  LDG.E.CONSTANT R0, desc[UR4][R2.64] ;  /* 0x0000000402007981 */ /* 0x002ea8000c1e9900 */
[----:B------:R-:W2:Y:S02]  /*00d0*/  LDG.E.CONSTANT R7, desc[UR4][R2.64+0x80] ;  /* 0x0000800402077981 */ /* 0x000ea4000c1e9900 */
[----:B--2---:R-:W-:-:S05]  /*00e0*/  FADD R0, R0, R7 ;  /* 0x0000000700007221 */ /* 0x004fca0000000000 */
[----:B------:R-:W0:Y:S02]  /*00f0*/  SHFL.BFLY PT, R7, R0, 0x10, 0x1f ;  /* 0x0e001f0000077f89 */ /* 0x000e2400000e0000 */
[----:B0-----:R-:W-:-:S05]  /*0100*/  FADD R7, R0, R7 ;  /* 0x0000000700077221 */ /* 0x001fca0000000000 */
[----:B------:R-:W0:Y:S02]  /*0110*/  SHFL.BFLY PT, R4, R7, 0x8, 0x1f ;  /* 0x0d001f0007047f89 */ /* 0x000e2400000e0000 */
[----:B0-----:R-:W-:-:S05]  /*0120*/  FADD R4, R7, R4 ;  /* 0x0000000407047221 */ /* 0x001fca0000000000 */
[----:B------:R-:W0:Y:S02]  /*0130*/  SHFL.BFLY PT, R9, R4, 0x4, 0x1f ;  /* 0x0c801f0004097f89 */ /* 0x000e2400000e0000 */
[----:B0-----:R-:W-:-:S05]  /*0140*/  FADD R9, R4, R9 ;  /* 0x0000000904097221 */ /* 0x001fca0000000000 */
[----:B------:R-:W0:Y:S02]  /*0150*/  SHFL.BFLY PT, R6, R9, 0x2, 0x1f ;  /* 0x0c401f0009067f89 */ /* 0x000e2400000e0000 */
[----:B0-----:R-:W-:-:S05]  /*0160*/  FADD R6, R9, R6 ;  /* 0x0000000609067221 */ /* 0x001fca0000000000 */
[----:B------:R0:W1:Y:S01]  /*0170*/  SHFL.BFLY PT, R11, R6, 0x1, 0x1f ;  /* 0x0c201f00060b7f89 */ /* 0x00006200000e0000 */
[----:B------:R-:W-:Y:S05]  /*0180*/  @P0 EXIT ;  /* 0x000000000000094d */ /* 0x000fea0003800000 */
[----:B------:R-:W2:Y:S01]  /*0190*/  LDC.64 R2, c[0x0][0x388] ;  /* 0x0000e200ff027b82 */ /* 0x000ea20000000a00 */
[----:B-1----:R-:W-:-:S04]  /*01a0*/  FADD R11, R6, R11 ;  /* 0x0000000b060b7221 */ /* 0x002fc80000000000 */
[----:B------:R-:W-:Y:S01]  /*01b0*/  FMUL R11, R11, 0.015625 ;  /* 0x3c8000000b0b7820 */ /* 0x000fe20000400000 */
[----:B--2---:R-:W-:-:S05]  /*01c0*/  IMAD.WIDE R2, R5, 0x4, R2 ;  /* 0x0000000405027825 */ /* 0x004fca00078e0202 */
[----:B------:R-:W-:Y:S01]  /*01d0*/  STG.E desc[UR4][R2.64], R11 ;  /* 0x0000000b02007986 */ /* 0x000fe2000c101904 */
[----:B------:R-:W-:Y:S05]  /*01e0*/  EXIT ;  /* 0x000000000000794d */ /* 0x000fea0003800000 */
.L_x_0:
[----:B------:R-:W-:-:S00]  /*01f0*/  BRA `(.L_x_0) ;  /* 0xfffffffc00fc7947 */ /* 0x000fc0000383ffff */
[----:B------:R-:W-:-:S00]  /*0200*/  NOP ;  /* 0x0000000000007918 */ /* 0x000fc00000000000 */
[----:B------:R-:W-:-:S00]  /*0210*/  NOP ;  /* 0x0000000000007918 */ /* 0x000fc00000000000 */
[----:B------:R-:W-:-:S00]  /*0220*/  NOP ;  /* 0x0000000000007918 */ /* 0x000fc00000000000 */
[----:B------:R-:W-:-:S00]  /*0230*/  NOP ;  /* 0x0000000000007918 */ /* 0x000fc00000000000 */
[----:B------:R-:W-:-:S00]  /*0240*/  NOP ;  /* 0x0000000000007918 */ /* 0x000fc00000000000 */
[----:B------:R-:W-:-:S00]  /*0250*/  NOP ;  /* 0x0000000000007918 */ /* 0x000fc00000000000 */
[----:B------:R-:W-:-:S00]  /*0260*/  NOP ;  /* 0x0000000000007918 */ /* 0x000fc00000000000 */
[----:B------:R-:W-:-:S00]  /*0270*/  NOP ;  /* 0x0000000000007918 */ /* 0x000fc00000000000 */
.L_x_1:


//--------------------- .nv.shared.reserved.0     --------------------------
	.section	.nv.shared.reserved.0,"aw",@nobits
	.weak		__nv_reservedSMEM_offset_0_alias
	.size		__nv_reservedSMEM_offset_0_alias, 0, 64
	.other		__nv_reservedSMEM_offset_0_alias,@"STO_CUDA_RESERVED_SHARED STV_DEFAULT"
__nv_reservedSMEM_offset_0_alias:
	.zero		0
	.zero		64


//--------------------- .nv.constant0.default_function_kernel0 --------------------------
	.section	.nv.constant0.default_function_kernel0,"a",@progbits
	.sectionflags	@""
	.align	4
.nv.constant0.default_function_kernel0:
	.zero		912


//--------------------- SYMBOLS --------------------------

	.type		.nv.reservedSmem.offset0,@object
	.size		.nv.reservedSmem.offset0,0x4
